//
// Generated by NVIDIA NVVM Compiler
//
// Compiler Build ID: CL-36424714
// Cuda compilation tools, release 13.0, V13.0.88
// Based on NVVM 20.0.0
//

.version 9.0
.target sm_100
.address_size 64

	// .globl	_Z9fooKernelPfS_i

.visible .entry _Z9fooKernelPfS_i(
	.param .u64 .ptr .align 1 _Z9fooKernelPfS_i_param_0,
	.param .u64 .ptr .align 1 _Z9fooKernelPfS_i_param_1,
	.param .u32 _Z9fooKernelPfS_i_param_2
)
{
	.reg .pred 	%p<2>;
	.reg .b32 	%r<6>;
	.reg .b32 	%f<3>;
	.reg .b64 	%rd<8>;

	ld.param.u64 	%rd1, [_Z9fooKernelPfS_i_param_0];
	ld.param.u64 	%rd2, [_Z9fooKernelPfS_i_param_1];
	ld.param.u32 	%r2, [_Z9fooKernelPfS_i_param_2];
	mov.u32 	%r3, %tid.x;
	mov.u32 	%r4, %ctaid.x;
	mov.u32 	%r5, %ntid.x;
	mad.lo.s32 	%r1, %r4, %r5, %r3;
	setp.ge.s32 	%p1, %r1, %r2;
	@%p1 bra 	$L__BB0_2;
	cvta.to.global.u64 	%rd3, %rd1;
	cvta.to.global.u64 	%rd4, %rd2;
	mul.wide.s32 	%rd5, %r1, 4;
	add.s64 	%rd6, %rd3, %rd5;
	ld.global.f32 	%f1, [%rd6];
	add.f32 	%f2, %f1, %f1;
	add.s64 	%rd7, %rd4, %rd5;
	st.global.f32 	[%rd7], %f2;
$L__BB0_2:
	ret;

}


// ===== COMPILED SASS (sm_100) =====

	.target	sm_100

	.elftype	@"ET_EXEC"


//--------------------- .note.nv.tkinfo           --------------------------
	.section	.note.nv.tkinfo,"",@"SHT_NOTE"
	.sectionflags	@"SHF_NOTE_NV_TKINFO"
	.tkinfo
        /*0018*/ 	.word	0x00000002
        /*0030*/ 	.string	""
        /*0030*/ 	.string	"ptxas"
        /*0030*/ 	.string	"Cuda compilation tools, release 13.0, V13.0.88"
        /*0030*/ 	.string	"Build cuda_13.0.r13.0/compiler.36424714_0"
        /*0030*/ 	.string	"-arch sm_100 -m 64 "



//--------------------- .note.nv.cuinfo           --------------------------
	.section	.note.nv.cuinfo,"",@"SHT_NOTE"
	.sectionflags	@"SHF_NOTE_NV_CUINFO"
        /*0018*/ 	.short	0x0002
        /*001a*/ 	.short	0x0064
        /*001c*/ 	.short	0x0082
	.zero		2


//--------------------- .nv.info                  --------------------------
	.section	.nv.info,"",@"SHT_CUDA_INFO"
	.align	4


	//----- nvinfo : EIATTR_REGCOUNT
	.align		4
        /*0000*/ 	.byte	0x04, 0x2f
        /*0002*/ 	.short	(.L_1 - .L_0)
	.align		4
.L_0:
        /*0004*/ 	.word	index@(_Z9fooKernelPfS_i)
        /*0008*/ 	.word	0x0000000a


	//----- nvinfo : EIATTR_FRAME_SIZE
	.align		4
.L_1:
        /*000c*/ 	.byte	0x04, 0x11
        /*000e*/ 	.short	(.L_3 - .L_2)
	.align		4
.L_2:
        /*0010*/ 	.word	index@(_Z9fooKernelPfS_i)
        /*0014*/ 	.word	0x00000000


	//----- nvinfo : EIATTR_MIN_STACK_SIZE
	.align		4
.L_3:
        /*0018*/ 	.byte	0x04, 0x12
        /*001a*/ 	.short	(.L_5 - .L_4)
	.align		4
.L_4:
        /*001c*/ 	.word	index@(_Z9fooKernelPfS_i)
        /*0020*/ 	.word	0x00000000
.L_5:


//--------------------- .nv.compat                --------------------------
	.section	.nv.compat,"",@"SHT_CUDA_COMPAT_INFO"
	.align	4
        /*0000*/ 	.byte	0x02, 0x09, 0x00, 0x00, 0x02, 0x02, 0x01, 0x00, 0x02, 0x05, 0x05, 0x00, 0x03, 0x07, 0x01, 0x01
        /*0010*/ 	.byte	0x02, 0x03, 0x00, 0x00, 0x02, 0x06, 0x01, 0x00, 0x04, 0x0b, 0x08, 0x00, 0x09, 0x00, 0x00, 0x00
        /*0020*/ 	.byte	0x00, 0x00, 0x00, 0x00


//--------------------- .nv.info._Z9fooKernelPfS_i --------------------------
	.section	.nv.info._Z9fooKernelPfS_i,"",@"SHT_CUDA_INFO"
	.sectionflags	@""
	.align	4


	//----- nvinfo : EIATTR_CUDA_API_VERSION
	.align		4
        /*0000*/ 	.byte	0x04, 0x37
        /*0002*/ 	.short	(.L_7 - .L_6)
.L_6:
        /*0004*/ 	.word	0x00000082


	//----- nvinfo : EIATTR_KPARAM_INFO
	.align		4
.L_7:
        /*0008*/ 	.byte	0x04, 0x17
        /*000a*/ 	.short	(.L_9 - .L_8)
.L_8:
        /*000c*/ 	.word	0x00000000
        /*0010*/ 	.short	0x0002
        /*0012*/ 	.short	0x0010
        /*0014*/ 	.byte	0x00, 0xf0, 0x11, 0x00


	//----- nvinfo : EIATTR_KPARAM_INFO
	.align		4
.L_9:
        /*0018*/ 	.byte	0x04, 0x17
        /*001a*/ 	.short	(.L_11 - .L_10)
.L_10:
        /*001c*/ 	.word	0x00000000
        /*0020*/ 	.short	0x0001
        /*0022*/ 	.short	0x0008
        /*0024*/ 	.byte	0x00, 0xf5, 0x21, 0x00


	//----- nvinfo : EIATTR_KPARAM_INFO
	.align		4
.L_11:
        /*0028*/ 	.byte	0x04, 0x17
        /*002a*/ 	.short	(.L_13 - .L_12)
.L_12:
        /*002c*/ 	.word	0x00000000
        /*0030*/ 	.short	0x0000
        /*0032*/ 	.short	0x0000
        /*0034*/ 	.byte	0x00, 0xf5, 0x21, 0x00


	//----- nvinfo : EIATTR_SPARSE_MMA_MASK
	.align		4
.L_13:
        /*0038*/ 	.byte	0x03, 0x50
        /*003a*/ 	.short	0x0000


	//----- nvinfo : EIATTR_MAXREG_COUNT
	.align		4
        /*003c*/ 	.byte	0x03, 0x1b
        /*003e*/ 	.short	0x00ff


	//----- nvinfo : EIATTR_MERCURY_ISA_VERSION
	.align		4
        /*0040*/ 	.byte	0x03, 0x5f
        /*0042*/ 	.short	0x0101


	//----- nvinfo : EIATTR_VRC_CTA_INIT_COUNT
	.align		4
        /*0044*/ 	.byte	0x02, 0x4a
	.zero		1
	.zero		1


	//----- nvinfo : EIATTR_EXIT_INSTR_OFFSETS
	.align		4
        /*0048*/ 	.byte	0x04, 0x1c
        /*004a*/ 	.short	(.L_15 - .L_14)


	//   ....[0]....
.L_14:
        /*004c*/ 	.word	0x00000070


	//   ....[1]....
        /*0050*/ 	.word	0x00000100


	//----- nvinfo : EIATTR_CBANK_PARAM_SIZE
	.align		4
.L_15:
        /*0054*/ 	.byte	0x03, 0x19
        /*0056*/ 	.short	0x0014


	//----- nvinfo : EIATTR_PARAM_CBANK
	.align		4
        /*0058*/ 	.byte	0x04, 0x0a
        /*005a*/ 	.short	(.L_17 - .L_16)
	.align		4
.L_16:
        /*005c*/ 	.word	index@(.nv.constant0._Z9fooKernelPfS_i)
        /*0060*/ 	.short	0x0380
        /*0062*/ 	.short	0x0014


	//----- nvinfo : EIATTR_SW_WAR
	.align		4
.L_17:
        /*0064*/ 	.byte	0x04, 0x36
        /*0066*/ 	.short	(.L_19 - .L_18)
.L_18:
        /*0068*/ 	.word	0x00000008
.L_19:


//--------------------- .nv.callgraph             --------------------------
	.section	.nv.callgraph,"",@"SHT_CUDA_CALLGRAPH"
	.align	4
	.sectionentsize	8
	.align		4
        /*0000*/ 	.word	0x00000000
	.align		4
        /*0004*/ 	.word	0xffffffff
	.align		4
        /*0008*/ 	.word	0x00000000
	.align		4
        /*000c*/ 	.word	0xfffffffe
	.align		4
        /*0010*/ 	.word	0x00000000
	.align		4
        /*0014*/ 	.word	0xfffffffd
	.align		4
        /*0018*/ 	.word	0x00000000
	.align		4
        /*001c*/ 	.word	0xfffffffc


//--------------------- .text._Z9fooKernelPfS_i   --------------------------
	.section	.text._Z9fooKernelPfS_i,"ax",@progbits
	.align	128
        .global         _Z9fooKernelPfS_i
        .type           _Z9fooKernelPfS_i,@function
        .size           _Z9fooKernelPfS_i,(.L_x_1 - _Z9fooKernelPfS_i)
        .other          _Z9fooKernelPfS_i,@"STO_CUDA_ENTRY STV_DEFAULT"
_Z9fooKernelPfS_i:
.text._Z9fooKernelPfS_i:
[----:B------:R-:W-:Y:S01]  /*0000*/  LDC R1, c[0x0][0x37c] ;  /* 0x0000df00ff017b82 */ /* 0x000fe20000000800 */
[----:B------:R-:W0:Y:S07]  /*0010*/  S2R R7, SR_TID.X ;  /* 0x0000000000077919 */ /* 0x000e2e0000002100 */
[----:B------:R-:W0:Y:S01]  /*0020*/  S2UR UR4, SR_CTAID.X ;  /* 0x00000000000479c3 */ /* 0x000e220000002500 */
[----:B------:R-:W1:Y:S07]  /*0030*/  LDCU UR5, c[0x0][0x390] ;  /* 0x00007200ff0577ac */ /* 0x000e6e0008000800 */
[----:B------:R-:W0:Y:S02]  /*0040*/  LDC R0, c[0x0][0x360] ;  /* 0x0000d800ff007b82 */ /* 0x000e240000000800 */
[----:B0-----:R-:W-:-:S05]  /*0050*/  IMAD R7, R0, UR4, R7 ;  /* 0x0000000400077c24 */ /* 0x001fca000f8e0207 */
[----:B-1----:R-:W-:-:S13]  /*0060*/  ISETP.GE.AND P0, PT, R7, UR5, PT ;  /* 0x0000000507007c0c */ /* 0x002fda000bf06270 */
[----:B------:R-:W-:Y:S05]  /*0070*/  @P0 EXIT ;  /* 0x000000000000094d */ /* 0x000fea0003800000 */
[----:B------:R-:W0:Y:S01]  /*0080*/  LDC.64 R2, c[0x0][0x380] ;  /* 0x0000e000ff027b82 */ /* 0x000e220000000a00 */
[----:B------:R-:W1:Y:S07]  /*0090*/  LDCU.64 UR4, c[0x0][0x358] ;  /* 0x00006b00ff0477ac */ /* 0x000e6e0008000a00 */
[----:B------:R-:W2:Y:S01]  /*00a0*/  LDC.64 R4, c[0x0][0x388] ;  /* 0x0000e200ff047b82 */ /* 0x000ea20000000a00 */
[----:B0-----:R-:W-:-:S06]  /*00b0*/  IMAD.WIDE R2, R7, 0x4, R2 ;  /* 0x0000000407027825 */ /* 0x001fcc00078e0202 */
[----:B-1----:R-:W3:Y:S01]  /*00c0*/  LDG.E R2, desc[UR4][R2.64] ;  /* 0x0000000402027981 */ /* 0x002ee2000c1e1900 */
[----:B--2---:R-:W-:-:S04]  /*00d0*/  IMAD.WIDE R4, R7, 0x4, R4 ;  /* 0x0000000407047825 */ /* 0x004fc800078e0204 */
[----:B---3--:R-:W-:-:S05]  /*00e0*/  FADD R7, R2, R2 ;  /* 0x0000000202077221 */ /* 0x008fca0000000000 */
[----:B------:R-:W-:Y:S01]  /*00f0*/  STG.E desc[UR4][R4.64], R7 ;  /* 0x0000000704007986 */ /* 0x000fe2000c101904 */
[----:B------:R-:W-:Y:S05]  /*0100*/  EXIT ;  /* 0x000000000000794d */ /* 0x000fea0003800000 */
.L_x_0:
[----:B------:R-:W-:-:S00]  /*0110*/  BRA `(.L_x_0) ;  /* 0xfffffffc00fc7947 */ /* 0x000fc0000383ffff */
[----:B------:R-:W-:-:S00]  /*0120*/  NOP ;  /* 0x0000000000007918 */ /* 0x000fc00000000000 */
        /* <DEDUP_REMOVED lines=13> */
.L_x_1:


//--------------------- .nv.shared.reserved.0     --------------------------
	.section	.nv.shared.reserved.0,"aw",@nobits
	.weak		__nv_reservedSMEM_offset_0_alias
	.size		__nv_reservedSMEM_offset_0_alias, 0, 64
	.other		__nv_reservedSMEM_offset_0_alias,@"STO_CUDA_RESERVED_SHARED STV_DEFAULT"
__nv_reservedSMEM_offset_0_alias:
	.zero		0
	.zero		64


//--------------------- .nv.constant0._Z9fooKernelPfS_i --------------------------
	.section	.nv.constant0._Z9fooKernelPfS_i,"a",@progbits
	.sectionflags	@""
	.align	4
.nv.constant0._Z9fooKernelPfS_i:
	.zero		916


//--------------------- SYMBOLS --------------------------

	.type		.nv.reservedSmem.offset0,@object
	.size		.nv.reservedSmem.offset0,0x4
